//
// Generated by NVIDIA NVVM Compiler
//
// Compiler Build ID: CL-36424714
// Cuda compilation tools, release 13.0, V13.0.88
// Based on NVVM 20.0.0
//

.version 9.0
.target sm_100
.address_size 64

	// .globl	_Z17computeHistKernelPjiPiii
.extern .shared .align 16 .b8 sHist[];
.extern .shared .align 16 .b8 section[];

.visible .entry _Z17computeHistKernelPjiPiii(
	.param .u64 .ptr .align 1 _Z17computeHistKernelPjiPiii_param_0,
	.param .u32 _Z17computeHistKernelPjiPiii_param_1,
	.param .u64 .ptr .align 1 _Z17computeHistKernelPjiPiii_param_2,
	.param .u32 _Z17computeHistKernelPjiPiii_param_3,
	.param .u32 _Z17computeHistKernelPjiPiii_param_4
)
{
	.reg .pred 	%p<6>;
	.reg .b32 	%r<32>;
	.reg .b64 	%rd<9>;

	ld.param.u64 	%rd2, [_Z17computeHistKernelPjiPiii_param_0];
	ld.param.u32 	%r9, [_Z17computeHistKernelPjiPiii_param_1];
	ld.param.u64 	%rd3, [_Z17computeHistKernelPjiPiii_param_2];
	ld.param.u32 	%r10, [_Z17computeHistKernelPjiPiii_param_3];
	ld.param.u32 	%r11, [_Z17computeHistKernelPjiPiii_param_4];
	mov.u32 	%r31, %tid.x;
	setp.ge.s32 	%p1, %r31, %r10;
	@%p1 bra 	$L__BB0_3;
	mov.u32 	%r2, %ntid.x;
	mov.u32 	%r13, sHist;
	mov.u32 	%r30, %r31;
$L__BB0_2:
	shl.b32 	%r12, %r30, 2;
	add.s32 	%r14, %r13, %r12;
	mov.b32 	%r15, 0;
	st.shared.u32 	[%r14], %r15;
	add.s32 	%r30, %r30, %r2;
	setp.lt.s32 	%p2, %r30, %r10;
	@%p2 bra 	$L__BB0_2;
$L__BB0_3:
	bar.sync 	0;
	mov.u32 	%r16, %ctaid.x;
	mov.u32 	%r5, %ntid.x;
	mad.lo.s32 	%r6, %r16, %r5, %r31;
	setp.ge.s32 	%p3, %r6, %r9;
	@%p3 bra 	$L__BB0_5;
	cvta.to.global.u64 	%rd4, %rd2;
	mul.wide.s32 	%rd5, %r6, 4;
	add.s64 	%rd6, %rd4, %rd5;
	ld.global.u32 	%r17, [%rd6];
	shr.u32 	%r18, %r17, %r11;
	add.s32 	%r19, %r10, -1;
	and.b32  	%r20, %r18, %r19;
	shl.b32 	%r21, %r20, 2;
	mov.u32 	%r22, sHist;
	add.s32 	%r23, %r22, %r21;
	atom.shared.add.u32 	%r24, [%r23], 1;
$L__BB0_5:
	setp.ge.s32 	%p4, %r31, %r10;
	bar.sync 	0;
	@%p4 bra 	$L__BB0_8;
	cvta.to.global.u64 	%rd1, %rd3;
	mov.u32 	%r26, sHist;
$L__BB0_7:
	mul.wide.s32 	%rd7, %r31, 4;
	add.s64 	%rd8, %rd1, %rd7;
	shl.b32 	%r25, %r31, 2;
	add.s32 	%r27, %r26, %r25;
	ld.shared.u32 	%r28, [%r27];
	atom.global.add.u32 	%r29, [%rd8], %r28;
	add.s32 	%r31, %r31, %r5;
	setp.lt.s32 	%p5, %r31, %r10;
	@%p5 bra 	$L__BB0_7;
$L__BB0_8:
	ret;

}
	// .globl	_Z13scanBlkKernelPiiS_S_
.visible .entry _Z13scanBlkKernelPiiS_S_(
	.param .u64 .ptr .align 1 _Z13scanBlkKernelPiiS_S__param_0,
	.param .u32 _Z13scanBlkKernelPiiS_S__param_1,
	.param .u64 .ptr .align 1 _Z13scanBlkKernelPiiS_S__param_2,
	.param .u64 .ptr .align 1 _Z13scanBlkKernelPiiS_S__param_3
)
{
	.reg .pred 	%p<14>;
	.reg .b32 	%r<35>;
	.reg .b64 	%rd<13>;

	ld.param.u64 	%rd5, [_Z13scanBlkKernelPiiS_S__param_0];
	ld.param.u32 	%r10, [_Z13scanBlkKernelPiiS_S__param_1];
	ld.param.u64 	%rd3, [_Z13scanBlkKernelPiiS_S__param_2];
	ld.param.u64 	%rd4, [_Z13scanBlkKernelPiiS_S__param_3];
	cvta.to.global.u64 	%rd6, %rd5;
	mov.u32 	%r1, %ctaid.x;
	mov.u32 	%r2, %ntid.x;
	mov.u32 	%r3, %tid.x;
	mad.lo.s32 	%r4, %r1, %r2, %r3;
	setp.ge.s32 	%p1, %r4, %r10;
	setp.eq.s32 	%p2, %r3, 0;
	mul.wide.s32 	%rd7, %r4, 4;
	add.s64 	%rd1, %rd6, %rd7;
	shl.b32 	%r11, %r3, 2;
	mov.u32 	%r12, section;
	add.s32 	%r5, %r12, %r11;
	or.pred  	%p3, %p2, %p1;
	@%p3 bra 	$L__BB1_2;
	ld.global.u32 	%r14, [%rd1+-4];
	st.shared.u32 	[%r5], %r14;
	bra.uni 	$L__BB1_3;
$L__BB1_2:
	mov.b32 	%r13, 0;
	st.shared.u32 	[%r5], %r13;
$L__BB1_3:
	bar.sync 	0;
	setp.lt.u32 	%p4, %r2, 2;
	@%p4 bra 	$L__BB1_8;
	mov.b32 	%r33, 1;
$L__BB1_5:
	setp.lt.u32 	%p5, %r3, %r33;
	mov.b32 	%r34, 0;
	@%p5 bra 	$L__BB1_7;
	sub.s32 	%r17, %r3, %r33;
	shl.b32 	%r18, %r17, 2;
	add.s32 	%r20, %r12, %r18;
	ld.shared.u32 	%r34, [%r20];
$L__BB1_7:
	bar.sync 	0;
	ld.shared.u32 	%r21, [%r5];
	add.s32 	%r22, %r21, %r34;
	st.shared.u32 	[%r5], %r22;
	bar.sync 	0;
	shl.b32 	%r33, %r33, 1;
	setp.lt.u32 	%p6, %r33, %r2;
	@%p6 bra 	$L__BB1_5;
$L__BB1_8:
	setp.ge.s32 	%p7, %r4, %r10;
	bar.sync 	0;
	@%p7 bra 	$L__BB1_10;
	ld.shared.u32 	%r23, [%r5];
	cvta.to.global.u64 	%rd8, %rd3;
	add.s64 	%rd10, %rd8, %rd7;
	st.global.u32 	[%rd10], %r23;
$L__BB1_10:
	bar.sync 	0;
	setp.eq.s64 	%p8, %rd4, 0;
	setp.ne.s32 	%p9, %r3, 0;
	cvta.to.global.u64 	%rd11, %rd4;
	mul.wide.u32 	%rd12, %r1, 4;
	add.s64 	%rd2, %rd11, %rd12;
	or.pred  	%p10, %p9, %p8;
	@%p10 bra 	$L__BB1_12;
	shl.b32 	%r24, %r2, 2;
	add.s32 	%r26, %r12, %r24;
	ld.shared.u32 	%r27, [%r26+-4];
	st.global.u32 	[%rd2], %r27;
$L__BB1_12:
	setp.ge.s32 	%p11, %r4, %r10;
	bar.sync 	0;
	add.s32 	%r28, %r2, -1;
	setp.ne.s32 	%p12, %r3, %r28;
	or.pred  	%p13, %p11, %p12;
	@%p13 bra 	$L__BB1_14;
	ld.global.u32 	%r30, [%rd1];
	ld.global.u32 	%r31, [%rd2];
	add.s32 	%r32, %r31, %r30;
	st.global.u32 	[%rd2], %r32;
$L__BB1_14:
	ret;

}
	// .globl	_Z17addScannedBlkSumsPiiS_
.visible .entry _Z17addScannedBlkSumsPiiS_(
	.param .u64 .ptr .align 1 _Z17addScannedBlkSumsPiiS__param_0,
	.param .u32 _Z17addScannedBlkSumsPiiS__param_1,
	.param .u64 .ptr .align 1 _Z17addScannedBlkSumsPiiS__param_2
)
{
	.reg .pred 	%p<4>;
	.reg .b32 	%r<10>;
	.reg .b64 	%rd<9>;

	ld.param.u64 	%rd1, [_Z17addScannedBlkSumsPiiS__param_0];
	ld.param.u32 	%r3, [_Z17addScannedBlkSumsPiiS__param_1];
	ld.param.u64 	%rd2, [_Z17addScannedBlkSumsPiiS__param_2];
	mov.u32 	%r4, %ntid.x;
	mov.u32 	%r1, %ctaid.x;
	mov.u32 	%r5, %tid.x;
	mad.lo.s32 	%r2, %r4, %r1, %r5;
	setp.ge.s32 	%p1, %r2, %r3;
	setp.eq.s32 	%p2, %r1, 0;
	or.pred  	%p3, %p2, %p1;
	@%p3 bra 	$L__BB2_2;
	cvta.to.global.u64 	%rd3, %rd2;
	cvta.to.global.u64 	%rd4, %rd1;
	add.s32 	%r6, %r1, -1;
	mul.wide.u32 	%rd5, %r6, 4;
	add.s64 	%rd6, %rd3, %rd5;
	ld.global.u32 	%r7, [%rd6];
	mul.wide.s32 	%rd7, %r2, 4;
	add.s64 	%rd8, %rd4, %rd7;
	ld.global.u32 	%r8, [%rd8];
	add.s32 	%r9, %r8, %r7;
	st.global.u32 	[%rd8], %r9;
$L__BB2_2:
	ret;

}


// ===== COMPILED SASS (sm_100) =====

	.target	sm_100

	.elftype	@"ET_EXEC"


//--------------------- .note.nv.tkinfo           --------------------------
	.section	.note.nv.tkinfo,"",@"SHT_NOTE"
	.sectionflags	@"SHF_NOTE_NV_TKINFO"
	.tkinfo
        /*0018*/ 	.word	0x00000002
        /*0030*/ 	.string	""
        /*0030*/ 	.string	"ptxas"
        /*0030*/ 	.string	"Cuda compilation tools, release 13.0, V13.0.88"
        /*0030*/ 	.string	"Build cuda_13.0.r13.0/compiler.36424714_0"
        /*0030*/ 	.string	"-arch sm_100 -m 64 "



//--------------------- .note.nv.cuinfo           --------------------------
	.section	.note.nv.cuinfo,"",@"SHT_NOTE"
	.sectionflags	@"SHF_NOTE_NV_CUINFO"
        /*0018*/ 	.short	0x0002
        /*001a*/ 	.short	0x0064
        /*001c*/ 	.short	0x0082
	.zero		2


//--------------------- .nv.info                  --------------------------
	.section	.nv.info,"",@"SHT_CUDA_INFO"
	.align	4


	//----- nvinfo : EIATTR_REGCOUNT
	.align		4
        /*0000*/ 	.byte	0x04, 0x2f
        /*0002*/ 	.short	(.L_1 - .L_0)
	.align		4
.L_0:
        /*0004*/ 	.word	index@(_Z17computeHistKernelPjiPiii)
        /*0008*/ 	.word	0x0000000c


	//----- nvinfo : EIATTR_FRAME_SIZE
	.align		4
.L_1:
        /*000c*/ 	.byte	0x04, 0x11
        /*000e*/ 	.short	(.L_3 - .L_2)
	.align		4
.L_2:
        /*0010*/ 	.word	index@(_Z17computeHistKernelPjiPiii)
        /*0014*/ 	.word	0x00000000


	//----- nvinfo : EIATTR_REGCOUNT
	.align		4
.L_3:
        /*0018*/ 	.byte	0x04, 0x2f
        /*001a*/ 	.short	(.L_5 - .L_4)
	.align		4
.L_4:
        /*001c*/ 	.word	index@(_Z13scanBlkKernelPiiS_S_)
        /*0020*/ 	.word	0x00000014


	//----- nvinfo : EIATTR_FRAME_SIZE
	.align		4
.L_5:
        /*0024*/ 	.byte	0x04, 0x11
        /*0026*/ 	.short	(.L_7 - .L_6)
	.align		4
.L_6:
        /*0028*/ 	.word	index@(_Z13scanBlkKernelPiiS_S_)
        /*002c*/ 	.word	0x00000000


	//----- nvinfo : EIATTR_REGCOUNT
	.align		4
.L_7:
        /*0030*/ 	.byte	0x04, 0x2f
        /*0032*/ 	.short	(.L_9 - .L_8)
	.align		4
.L_8:
        /*0034*/ 	.word	index@(_Z17addScannedBlkSumsPiiS_)
        /*0038*/ 	.word	0x0000000c


	//----- nvinfo : EIATTR_FRAME_SIZE
	.align		4
.L_9:
        /*003c*/ 	.byte	0x04, 0x11
        /*003e*/ 	.short	(.L_11 - .L_10)
	.align		4
.L_10:
        /*0040*/ 	.word	index@(_Z17addScannedBlkSumsPiiS_)
        /*0044*/ 	.word	0x00000000


	//----- nvinfo : EIATTR_MIN_STACK_SIZE
	.align		4
.L_11:
        /*0048*/ 	.byte	0x04, 0x12
        /*004a*/ 	.short	(.L_13 - .L_12)
	.align		4
.L_12:
        /*004c*/ 	.word	index@(_Z17addScannedBlkSumsPiiS_)
        /*0050*/ 	.word	0x00000000


	//----- nvinfo : EIATTR_MIN_STACK_SIZE
	.align		4
.L_13:
        /*0054*/ 	.byte	0x04, 0x12
        /*0056*/ 	.short	(.L_15 - .L_14)
	.align		4
.L_14:
        /*0058*/ 	.word	index@(_Z13scanBlkKernelPiiS_S_)
        /*005c*/ 	.word	0x00000000


	//----- nvinfo : EIATTR_MIN_STACK_SIZE
	.align		4
.L_15:
        /*0060*/ 	.byte	0x04, 0x12
        /*0062*/ 	.short	(.L_17 - .L_16)
	.align		4
.L_16:
        /*0064*/ 	.word	index@(_Z17computeHistKernelPjiPiii)
        /*0068*/ 	.word	0x00000000
.L_17:


//--------------------- .nv.compat                --------------------------
	.section	.nv.compat,"",@"SHT_CUDA_COMPAT_INFO"
	.align	4
        /*0000*/ 	.byte	0x02, 0x09, 0x00, 0x00, 0x02, 0x02, 0x01, 0x00, 0x02, 0x05, 0x05, 0x00, 0x03, 0x07, 0x01, 0x01
        /*0010*/ 	.byte	0x02, 0x03, 0x00, 0x00, 0x02, 0x06, 0x01, 0x00, 0x04, 0x0b, 0x08, 0x00, 0x09, 0x00, 0x00, 0x00
        /*0020*/ 	.byte	0x00, 0x00, 0x00, 0x00


//--------------------- .nv.info._Z17addScannedBlkSumsPiiS_ --------------------------
	.section	.nv.info._Z17addScannedBlkSumsPiiS_,"",@"SHT_CUDA_INFO"
	.sectionflags	@""
	.align	4


	//----- nvinfo : EIATTR_CUDA_API_VERSION
	.align		4
        /*0000*/ 	.byte	0x04, 0x37
        /*0002*/ 	.short	(.L_19 - .L_18)
.L_18:
        /*0004*/ 	.word	0x00000082


	//----- nvinfo : EIATTR_KPARAM_INFO
	.align		4
.L_19:
        /*0008*/ 	.byte	0x04, 0x17
        /*000a*/ 	.short	(.L_21 - .L_20)
.L_20:
        /*000c*/ 	.word	0x00000000
        /*0010*/ 	.short	0x0002
        /*0012*/ 	.short	0x0010
        /*0014*/ 	.byte	0x00, 0xf5, 0x21, 0x00


	//----- nvinfo : EIATTR_KPARAM_INFO
	.align		4
.L_21:
        /*0018*/ 	.byte	0x04, 0x17
        /*001a*/ 	.short	(.L_23 - .L_22)
.L_22:
        /*001c*/ 	.word	0x00000000
        /*0020*/ 	.short	0x0001
        /*0022*/ 	.short	0x0008
        /*0024*/ 	.byte	0x00, 0xf0, 0x11, 0x00


	//----- nvinfo : EIATTR_KPARAM_INFO
	.align		4
.L_23:
        /*0028*/ 	.byte	0x04, 0x17
        /*002a*/ 	.short	(.L_25 - .L_24)
.L_24:
        /*002c*/ 	.word	0x00000000
        /*0030*/ 	.short	0x0000
        /*0032*/ 	.short	0x0000
        /*0034*/ 	.byte	0x00, 0xf5, 0x21, 0x00


	//----- nvinfo : EIATTR_SPARSE_MMA_MASK
	.align		4
.L_25:
        /*0038*/ 	.byte	0x03, 0x50
        /*003a*/ 	.short	0x0000


	//----- nvinfo : EIATTR_MAXREG_COUNT
	.align		4
        /*003c*/ 	.byte	0x03, 0x1b
        /*003e*/ 	.short	0x00ff


	//----- nvinfo : EIATTR_MERCURY_ISA_VERSION
	.align		4
        /*0040*/ 	.byte	0x03, 0x5f
        /*0042*/ 	.short	0x0101


	//----- nvinfo : EIATTR_VRC_CTA_INIT_COUNT
	.align		4
        /*0044*/ 	.byte	0x02, 0x4a
	.zero		1
	.zero		1


	//----- nvinfo : EIATTR_EXIT_INSTR_OFFSETS
	.align		4
        /*0048*/ 	.byte	0x04, 0x1c
        /*004a*/ 	.short	(.L_27 - .L_26)


	//   ....[0]....
.L_26:
        /*004c*/ 	.word	0x00000080


	//   ....[1]....
        /*0050*/ 	.word	0x00000130


	//----- nvinfo : EIATTR_CBANK_PARAM_SIZE
	.align		4
.L_27:
        /*0054*/ 	.byte	0x03, 0x19
        /*0056*/ 	.short	0x0018


	//----- nvinfo : EIATTR_PARAM_CBANK
	.align		4
        /*0058*/ 	.byte	0x04, 0x0a
        /*005a*/ 	.short	(.L_29 - .L_28)
	.align		4
.L_28:
        /*005c*/ 	.word	index@(.nv.constant0._Z17addScannedBlkSumsPiiS_)
        /*0060*/ 	.short	0x0380
        /*0062*/ 	.short	0x0018


	//----- nvinfo : EIATTR_SW_WAR
	.align		4
.L_29:
        /*0064*/ 	.byte	0x04, 0x36
        /*0066*/ 	.short	(.L_31 - .L_30)
.L_30:
        /*0068*/ 	.word	0x00000008
.L_31:


//--------------------- .nv.info._Z13scanBlkKernelPiiS_S_ --------------------------
	.section	.nv.info._Z13scanBlkKernelPiiS_S_,"",@"SHT_CUDA_INFO"
	.sectionflags	@""
	.align	4


	//----- nvinfo : EIATTR_CUDA_API_VERSION
	.align		4
        /*0000*/ 	.byte	0x04, 0x37
        /*0002*/ 	.short	(.L_33 - .L_32)
.L_32:
        /*0004*/ 	.word	0x00000082


	//----- nvinfo : EIATTR_KPARAM_INFO
	.align		4
.L_33:
        /*0008*/ 	.byte	0x04, 0x17
        /*000a*/ 	.short	(.L_35 - .L_34)
.L_34:
        /*000c*/ 	.word	0x00000000
        /*0010*/ 	.short	0x0003
        /*0012*/ 	.short	0x0018
        /*0014*/ 	.byte	0x00, 0xf5, 0x21, 0x00


	//----- nvinfo : EIATTR_KPARAM_INFO
	.align		4
.L_35:
        /*0018*/ 	.byte	0x04, 0x17
        /*001a*/ 	.short	(.L_37 - .L_36)
.L_36:
        /*001c*/ 	.word	0x00000000
        /*0020*/ 	.short	0x0002
        /*0022*/ 	.short	0x0010
        /*0024*/ 	.byte	0x00, 0xf5, 0x21, 0x00


	//----- nvinfo : EIATTR_KPARAM_INFO
	.align		4
.L_37:
        /*0028*/ 	.byte	0x04, 0x17
        /*002a*/ 	.short	(.L_39 - .L_38)
.L_38:
        /*002c*/ 	.word	0x00000000
        /*0030*/ 	.short	0x0001
        /*0032*/ 	.short	0x0008
        /*0034*/ 	.byte	0x00, 0xf0, 0x11, 0x00


	//----- nvinfo : EIATTR_KPARAM_INFO
	.align		4
.L_39:
        /*0038*/ 	.byte	0x04, 0x17
        /*003a*/ 	.short	(.L_41 - .L_40)
.L_40:
        /*003c*/ 	.word	0x00000000
        /*0040*/ 	.short	0x0000
        /*0042*/ 	.short	0x0000
        /*0044*/ 	.byte	0x00, 0xf5, 0x21, 0x00


	//----- nvinfo : EIATTR_SPARSE_MMA_MASK
	.align		4
.L_41:
        /*0048*/ 	.byte	0x03, 0x50
        /*004a*/ 	.short	0x0000


	//----- nvinfo : EIATTR_MAXREG_COUNT
	.align		4
        /*004c*/ 	.byte	0x03, 0x1b
        /*004e*/ 	.short	0x00ff


	//----- nvinfo : EIATTR_NUM_BARRIERS
	.align		4
        /*0050*/ 	.byte	0x02, 0x4c
        /*0052*/ 	.byte	0x01
	.zero		1


	//----- nvinfo : EIATTR_MERCURY_ISA_VERSION
	.align		4
        /*0054*/ 	.byte	0x03, 0x5f
        /*0056*/ 	.short	0x0101


	//----- nvinfo : EIATTR_VRC_CTA_INIT_COUNT
	.align		4
        /*0058*/ 	.byte	0x02, 0x4a
	.zero		1
	.zero		1


	//----- nvinfo : EIATTR_EXIT_INSTR_OFFSETS
	.align		4
        /*005c*/ 	.byte	0x04, 0x1c
        /*005e*/ 	.short	(.L_43 - .L_42)


	//   ....[0]....
.L_42:
        /*0060*/ 	.word	0x00000380


	//   ....[1]....
        /*0064*/ 	.word	0x000003d0


	//----- nvinfo : EIATTR_CBANK_PARAM_SIZE
	.align		4
.L_43:
        /*0068*/ 	.byte	0x03, 0x19
        /*006a*/ 	.short	0x0020


	//----- nvinfo : EIATTR_PARAM_CBANK
	.align		4
        /*006c*/ 	.byte	0x04, 0x0a
        /*006e*/ 	.short	(.L_45 - .L_44)
	.align		4
.L_44:
        /*0070*/ 	.word	index@(.nv.constant0._Z13scanBlkKernelPiiS_S_)
        /*0074*/ 	.short	0x0380
        /*0076*/ 	.short	0x0020


	//----- nvinfo : EIATTR_SW_WAR
	.align		4
.L_45:
        /*0078*/ 	.byte	0x04, 0x36
        /*007a*/ 	.short	(.L_47 - .L_46)
.L_46:
        /*007c*/ 	.word	0x00000008
.L_47:


//--------------------- .nv.info._Z17computeHistKernelPjiPiii --------------------------
	.section	.nv.info._Z17computeHistKernelPjiPiii,"",@"SHT_CUDA_INFO"
	.sectionflags	@""
	.align	4


	//----- nvinfo : EIATTR_CUDA_API_VERSION
	.align		4
        /*0000*/ 	.byte	0x04, 0x37
        /*0002*/ 	.short	(.L_49 - .L_48)
.L_48:
        /*0004*/ 	.word	0x00000082


	//----- nvinfo : EIATTR_KPARAM_INFO
	.align		4
.L_49:
        /*0008*/ 	.byte	0x04, 0x17
        /*000a*/ 	.short	(.L_51 - .L_50)
.L_50:
        /*000c*/ 	.word	0x00000000
        /*0010*/ 	.short	0x0004
        /*0012*/ 	.short	0x001c
        /*0014*/ 	.byte	0x00, 0xf0, 0x11, 0x00


	//----- nvinfo : EIATTR_KPARAM_INFO
	.align		4
.L_51:
        /*0018*/ 	.byte	0x04, 0x17
        /*001a*/ 	.short	(.L_53 - .L_52)
.L_52:
        /*001c*/ 	.word	0x00000000
        /*0020*/ 	.short	0x0003
        /*0022*/ 	.short	0x0018
        /*0024*/ 	.byte	0x00, 0xf0, 0x11, 0x00


	//----- nvinfo : EIATTR_KPARAM_INFO
	.align		4
.L_53:
        /*0028*/ 	.byte	0x04, 0x17
        /*002a*/ 	.short	(.L_55 - .L_54)
.L_54:
        /*002c*/ 	.word	0x00000000
        /*0030*/ 	.short	0x0002
        /*0032*/ 	.short	0x0010
        /*0034*/ 	.byte	0x00, 0xf5, 0x21, 0x00


	//----- nvinfo : EIATTR_KPARAM_INFO
	.align		4
.L_55:
        /*0038*/ 	.byte	0x04, 0x17
        /*003a*/ 	.short	(.L_57 - .L_56)
.L_56:
        /*003c*/ 	.word	0x00000000
        /*0040*/ 	.short	0x0001
        /*0042*/ 	.short	0x0008
        /*0044*/ 	.byte	0x00, 0xf0, 0x11, 0x00


	//----- nvinfo : EIATTR_KPARAM_INFO
	.align		4
.L_57:
        /*0048*/ 	.byte	0x04, 0x17
        /*004a*/ 	.short	(.L_59 - .L_58)
.L_58:
        /*004c*/ 	.word	0x00000000
        /*0050*/ 	.short	0x0000
        /*0052*/ 	.short	0x0000
        /*0054*/ 	.byte	0x00, 0xf5, 0x21, 0x00


	//----- nvinfo : EIATTR_SPARSE_MMA_MASK
	.align		4
.L_59:
        /*0058*/ 	.byte	0x03, 0x50
        /*005a*/ 	.short	0x0000


	//----- nvinfo : EIATTR_MAXREG_COUNT
	.align		4
        /*005c*/ 	.byte	0x03, 0x1b
        /*005e*/ 	.short	0x00ff


	//----- nvinfo : EIATTR_NUM_BARRIERS
	.align		4
        /*0060*/ 	.byte	0x02, 0x4c
        /*0062*/ 	.byte	0x01
	.zero		1


	//----- nvinfo : EIATTR_MERCURY_ISA_VERSION
	.align		4
        /*0064*/ 	.byte	0x03, 0x5f
        /*0066*/ 	.short	0x0101


	//----- nvinfo : EIATTR_VRC_CTA_INIT_COUNT
	.align		4
        /*0068*/ 	.byte	0x02, 0x4a
	.zero		1
	.zero		1


	//----- nvinfo : EIATTR_EXIT_INSTR_OFFSETS
	.align		4
        /*006c*/ 	.byte	0x04, 0x1c
        /*006e*/ 	.short	(.L_61 - .L_60)


	//   ....[0]....
.L_60:
        /*0070*/ 	.word	0x00000290


	//   ....[1]....
        /*0074*/ 	.word	0x00000350


	//----- nvinfo : EIATTR_CRS_STACK_SIZE
	.align		4
.L_61:
        /*0078*/ 	.byte	0x04, 0x1e
        /*007a*/ 	.short	(.L_63 - .L_62)
.L_62:
        /*007c*/ 	.word	0x00000000


	//----- nvinfo : EIATTR_CBANK_PARAM_SIZE
	.align		4
.L_63:
        /*0080*/ 	.byte	0x03, 0x19
        /*0082*/ 	.short	0x0020


	//----- nvinfo : EIATTR_PARAM_CBANK
	.align		4
        /*0084*/ 	.byte	0x04, 0x0a
        /*0086*/ 	.short	(.L_65 - .L_64)
	.align		4
.L_64:
        /*0088*/ 	.word	index@(.nv.constant0._Z17computeHistKernelPjiPiii)
        /*008c*/ 	.short	0x0380
        /*008e*/ 	.short	0x0020


	//----- nvinfo : EIATTR_SW_WAR
	.align		4
.L_65:
        /*0090*/ 	.byte	0x04, 0x36
        /*0092*/ 	.short	(.L_67 - .L_66)
.L_66:
        /*0094*/ 	.word	0x00000008
.L_67:


//--------------------- .nv.callgraph             --------------------------
	.section	.nv.callgraph,"",@"SHT_CUDA_CALLGRAPH"
	.align	4
	.sectionentsize	8
	.align		4
        /*0000*/ 	.word	0x00000000
	.align		4
        /*0004*/ 	.word	0xffffffff
	.align		4
        /*0008*/ 	.word	0x00000000
	.align		4
        /*000c*/ 	.word	0xfffffffe
	.align		4
        /*0010*/ 	.word	0x00000000
	.align		4
        /*0014*/ 	.word	0xfffffffd
	.align		4
        /*0018*/ 	.word	0x00000000
	.align		4
        /*001c*/ 	.word	0xfffffffc


//--------------------- .text._Z17addScannedBlkSumsPiiS_ --------------------------
	.section	.text._Z17addScannedBlkSumsPiiS_,"ax",@progbits
	.align	128
        .global         _Z17addScannedBlkSumsPiiS_
        .type           _Z17addScannedBlkSumsPiiS_,@function
        .size           _Z17addScannedBlkSumsPiiS_,(.L_x_11 - _Z17addScannedBlkSumsPiiS_)
        .other          _Z17addScannedBlkSumsPiiS_,@"STO_CUDA_ENTRY STV_DEFAULT"
_Z17addScannedBlkSumsPiiS_:
.text._Z17addScannedBlkSumsPiiS_:
[----:B------:R-:W-:Y:S01]  /*0000*/  LDC R1, c[0x0][0x37c] ;  /* 0x0000df00ff017b82 */ /* 0x000fe20000000800 */
[----:B------:R-:W0:Y:S01]  /*0010*/  S2R R9, SR_CTAID.X ;  /* 0x0000000000097919 */ /* 0x000e220000002500 */
[----:B------:R-:W0:Y:S01]  /*0020*/  LDCU UR4, c[0x0][0x360] ;  /* 0x00006c00ff0477ac */ /* 0x000e220008000800 */
[----:B------:R-:W0:Y:S01]  /*0030*/  S2R R0, SR_TID.X ;  /* 0x0000000000007919 */ /* 0x000e220000002100 */
[----:B------:R-:W1:Y:S01]  /*0040*/  LDCU UR5, c[0x0][0x388] ;  /* 0x00007100ff0577ac */ /* 0x000e620008000800 */
[----:B0-----:R-:W-:-:S05]  /*0050*/  IMAD R7, R9, UR4, R0 ;  /* 0x0000000409077c24 */ /* 0x001fca000f8e0200 */
[----:B-1----:R-:W-:-:S04]  /*0060*/  ISETP.GE.AND P0, PT, R7, UR5, PT ;  /* 0x0000000507007c0c */ /* 0x002fc8000bf06270 */
[----:B------:R-:W-:-:S13]  /*0070*/  ISETP.EQ.OR P0, PT, R9, RZ, P0 ;  /* 0x000000ff0900720c */ /* 0x000fda0000702670 */
[----:B------:R-:W-:Y:S05]  /*0080*/  @P0 EXIT ;  /* 0x000000000000094d */ /* 0x000fea0003800000 */
[----:B------:R-:W0:Y:S01]  /*0090*/  LDC.64 R2, c[0x0][0x390] ;  /* 0x0000e400ff027b82 */ /* 0x000e220000000a00 */
[----:B------:R-:W1:Y:S01]  /*00a0*/  LDCU.64 UR4, c[0x0][0x358] ;  /* 0x00006b00ff0477ac */ /* 0x000e620008000a00 */
[----:B------:R-:W-:-:S06]  /*00b0*/  IADD3 R9, PT, PT, R9, -0x1, RZ ;  /* 0xffffffff09097810 */ /* 0x000fcc0007ffe0ff */
[----:B------:R-:W2:Y:S01]  /*00c0*/  LDC.64 R4, c[0x0][0x380] ;  /* 0x0000e000ff047b82 */ /* 0x000ea20000000a00 */
[----:B0-----:R-:W-:-:S06]  /*00d0*/  IMAD.WIDE.U32 R2, R9, 0x4, R2 ;  /* 0x0000000409027825 */ /* 0x001fcc00078e0002 */
[----:B-1----:R-:W3:Y:S01]  /*00e0*/  LDG.E R2, desc[UR4][R2.64] ;  /* 0x0000000402027981 */ /* 0x002ee2000c1e1900 */
[----:B--2---:R-:W-:-:S05]  /*00f0*/  IMAD.WIDE R4, R7, 0x4, R4 ;  /* 0x0000000407047825 */ /* 0x004fca00078e0204 */
[----:B------:R-:W3:Y:S02]  /*0100*/  LDG.E R7, desc[UR4][R4.64] ;  /* 0x0000000404077981 */ /* 0x000ee4000c1e1900 */
[----:B---3--:R-:W-:-:S05]  /*0110*/  IADD3 R7, PT, PT, R2, R7, RZ ;  /* 0x0000000702077210 */ /* 0x008fca0007ffe0ff */
[----:B------:R-:W-:Y:S01]  /*0120*/  STG.E desc[UR4][R4.64], R7 ;  /* 0x0000000704007986 */ /* 0x000fe2000c101904 */
[----:B------:R-:W-:Y:S05]  /*0130*/  EXIT ;  /* 0x000000000000794d */ /* 0x000fea0003800000 */
.L_x_0:
[----:B------:R-:W-:-:S00]  /*0140*/  BRA `(.L_x_0) ;  /* 0xfffffffc00fc7947 */ /* 0x000fc0000383ffff */
[----:B------:R-:W-:-:S00]  /*0150*/  NOP ;  /* 0x0000000000007918 */ /* 0x000fc00000000000 */
        /* <DEDUP_REMOVED lines=10> */
.L_x_11:


//--------------------- .text._Z13scanBlkKernelPiiS_S_ --------------------------
	.section	.text._Z13scanBlkKernelPiiS_S_,"ax",@progbits
	.align	128
        .global         _Z13scanBlkKernelPiiS_S_
        .type           _Z13scanBlkKernelPiiS_S_,@function
        .size           _Z13scanBlkKernelPiiS_S_,(.L_x_12 - _Z13scanBlkKernelPiiS_S_)
        .other          _Z13scanBlkKernelPiiS_S_,@"STO_CUDA_ENTRY STV_DEFAULT"
_Z13scanBlkKernelPiiS_S_:
.text._Z13scanBlkKernelPiiS_S_:
[----:B------:R-:W-:Y:S01]  /*0000*/  LDC R1, c[0x0][0x37c] ;  /* 0x0000df00ff017b82 */ /* 0x000fe20000000800 */
[----:B------:R-:W0:Y:S07]  /*0010*/  S2R R15, SR_CTAID.X ;  /* 0x00000000000f7919 */ /* 0x000e2e0000002500 */
[----:B------:R-:W0:Y:S01]  /*0020*/  LDC R10, c[0x0][0x360] ;  /* 0x0000d800ff0a7b82 */ /* 0x000e220000000800 */
[----:B------:R-:W1:Y:S01]  /*0030*/  LDCU UR4, c[0x0][0x388] ;  /* 0x00007100ff0477ac */ /* 0x000e620008000800 */
[----:B------:R-:W0:Y:S01]  /*0040*/  S2R R17, SR_TID.X ;  /* 0x0000000000117919 */ /* 0x000e220000002100 */
[----:B------:R-:W2:Y:S05]  /*0050*/  LDCU.64 UR6, c[0x0][0x358] ;  /* 0x00006b00ff0677ac */ /* 0x000eaa0008000a00 */
[----:B------:R-:W3:Y:S01]  /*0060*/  LDC.64 R2, c[0x0][0x380] ;  /* 0x0000e000ff027b82 */ /* 0x000ee20000000a00 */
[----:B0-----:R-:W-:-:S04]  /*0070*/  IMAD R9, R15, R10, R17 ;  /* 0x0000000a0f097224 */ /* 0x001fc800078e0211 */
[C---:B---3--:R-:W-:Y:S01]  /*0080*/  IMAD.WIDE R2, R9.reuse, 0x4, R2 ;  /* 0x0000000409027825 */ /* 0x048fe200078e0202 */
[----:B-1----:R-:W-:-:S04]  /*0090*/  ISETP.GE.AND P0, PT, R9, UR4, PT ;  /* 0x0000000409007c0c */ /* 0x002fc8000bf06270 */
[----:B------:R-:W-:-:S13]  /*00a0*/  ISETP.EQ.OR P0, PT, R17, RZ, P0 ;  /* 0x000000ff1100720c */ /* 0x000fda0000702670 */
[----:B--2---:R-:W2:Y:S01]  /*00b0*/  @!P0 LDG.E R5, desc[UR6][R2.64+-0x4] ;  /* 0xfffffc0602058981 */ /* 0x004ea2000c1e1900 */
[----:B------:R-:W0:Y:S01]  /*00c0*/  S2UR UR5, SR_CgaCtaId ;  /* 0x00000000000579c3 */ /* 0x000e220000008800 */
[----:B------:R-:W-:Y:S01]  /*00d0*/  UMOV UR4, 0x400 ;  /* 0x0000040000047882 */ /* 0x000fe20000000000 */
[----:B------:R-:W-:Y:S01]  /*00e0*/  ISETP.GE.U32.AND P1, PT, R10, 0x2, PT ;  /* 0x000000020a00780c */ /* 0x000fe20003f26070 */
[----:B0-----:R-:W-:-:S06]  /*00f0*/  ULEA UR4, UR5, UR4, 0x18 ;  /* 0x0000000405047291 */ /* 0x001fcc000f8ec0ff */
[----:B------:R-:W-:-:S05]  /*0100*/  LEA R0, R17, UR4, 0x2 ;  /* 0x0000000411007c11 */ /* 0x000fca000f8e10ff */
[----:B--2---:R0:W-:Y:S04]  /*0110*/  @!P0 STS [R0], R5 ;  /* 0x0000000500008388 */ /* 0x0041e80000000800 */
[----:B------:R0:W-:Y:S01]  /*0120*/  @P0 STS [R0], RZ ;  /* 0x000000ff00000388 */ /* 0x0001e20000000800 */
[----:B------:R-:W-:Y:S06]  /*0130*/  BAR.SYNC.DEFER_BLOCKING 0x0 ;  /* 0x0000000000007b1d */ /* 0x000fec0000010000 */
[----:B------:R-:W-:Y:S05]  /*0140*/  @!P1 BRA `(.L_x_1) ;  /* 0x0000000000389947 */ /* 0x000fea0003800000 */
[----:B------:R-:W-:-:S05]  /*0150*/  UMOV UR5, 0x1 ;  /* 0x0000000100057882 */ /* 0x000fca0000000000 */
.L_x_2:
[----:B------:R-:W-:Y:S01]  /*0160*/  ISETP.GE.U32.AND P0, PT, R17, UR5, PT ;  /* 0x0000000511007c0c */ /* 0x000fe2000bf06070 */
[----:B------:R-:W-:-:S12]  /*0170*/  IMAD.MOV.U32 R4, RZ, RZ, RZ ;  /* 0x000000ffff047224 */ /* 0x000fd800078e00ff */
[----:B0-----:R-:W-:Y:S01]  /*0180*/  @P0 VIADD R5, R17, -UR5 ;  /* 0x8000000511050c36 */ /* 0x001fe20008000000 */
[----:B------:R-:W-:-:S04]  /*0190*/  USHF.L.U32 UR5, UR5, 0x1, URZ ;  /* 0x0000000105057899 */ /* 0x000fc800080006ff */
[----:B------:R-:W-:-:S05]  /*01a0*/  @P0 LEA R5, R5, UR4, 0x2 ;  /* 0x0000000405050c11 */ /* 0x000fca000f8e10ff */
[----:B------:R-:W-:Y:S01]  /*01b0*/  @P0 LDS R4, [R5] ;  /* 0x0000000005040984 */ /* 0x000fe20000000800 */
[----:B------:R-:W-:Y:S01]  /*01c0*/  BAR.SYNC.DEFER_BLOCKING 0x0 ;  /* 0x0000000000007b1d */ /* 0x000fe20000010000 */
[----:B------:R-:W-:-:S05]  /*01d0*/  ISETP.LE.U32.AND P0, PT, R10, UR5, PT ;  /* 0x000000050a007c0c */ /* 0x000fca000bf03070 */
[----:B-1----:R-:W0:Y:S02]  /*01e0*/  LDS R7, [R0] ;  /* 0x0000000000077984 */ /* 0x002e240000000800 */
[----:B0-----:R-:W-:-:S05]  /*01f0*/  IMAD.IADD R7, R7, 0x1, R4 ;  /* 0x0000000107077824 */ /* 0x001fca00078e0204 */
[----:B------:R1:W-:Y:S01]  /*0200*/  STS [R0], R7 ;  /* 0x0000000700007388 */ /* 0x0003e20000000800 */
[----:B------:R-:W-:Y:S06]  /*0210*/  BAR.SYNC.DEFER_BLOCKING 0x0 ;  /* 0x0000000000007b1d */ /* 0x000fec0000010000 */
[----:B------:R-:W-:Y:S05]  /*0220*/  @!P0 BRA `(.L_x_2) ;  /* 0xfffffffc00cc8947 */ /* 0x000fea000383ffff */
.L_x_1:
[----:B------:R-:W2:Y:S01]  /*0230*/  LDCU UR5, c[0x0][0x388] ;  /* 0x00007100ff0577ac */ /* 0x000ea20008000800 */
[----:B-1----:R-:W1:Y:S01]  /*0240*/  LDC.64 R6, c[0x0][0x398] ;  /* 0x0000e600ff067b82 */ /* 0x002e620000000a00 */
[----:B------:R-:W3:Y:S07]  /*0250*/  LDCU.64 UR8, c[0x0][0x398] ;  /* 0x00007300ff0877ac */ /* 0x000eee0008000a00 */
[----:B------:R-:W-:Y:S01]  /*0260*/  BAR.SYNC.DEFER_BLOCKING 0x0 ;  /* 0x0000000000007b1d */ /* 0x000fe20000010000 */
[----:B--2---:R-:W-:-:S02]  /*0270*/  ISETP.GE.AND P1, PT, R9, UR5, PT ;  /* 0x0000000509007c0c */ /* 0x004fc4000bf26270 */
[----:B---3--:R-:W-:Y:S01]  /*0280*/  ISETP.NE.U32.AND P0, PT, RZ, UR8, PT ;  /* 0x00000008ff007c0c */ /* 0x008fe2000bf05070 */
[----:B-1----:R-:W-:-:S03]  /*0290*/  IMAD.WIDE.U32 R6, R15, 0x4, R6 ;  /* 0x000000040f067825 */ /* 0x002fc600078e0006 */
[----:B------:R-:W-:-:S04]  /*02a0*/  ISETP.NE.AND.EX P0, PT, RZ, UR9, PT, P0 ;  /* 0x00000009ff007c0c */ /* 0x000fc8000bf05300 */
[----:B------:R-:W-:-:S03]  /*02b0*/  ISETP.NE.OR P0, PT, R17, RZ, !P0 ;  /* 0x000000ff1100720c */ /* 0x000fc60004705670 */
[----:B------:R1:W2:Y:S01]  /*02c0*/  @!P1 LDS R11, [R0] ;  /* 0x00000000000b9984 */ /* 0x0002a20000000800 */
[----:B0-----:R-:W0:Y:S01]  /*02d0*/  @!P1 LDC.64 R4, c[0x0][0x390] ;  /* 0x0000e400ff049b82 */ /* 0x001e220000000a00 */
[----:B-1----:R-:W-:-:S08]  /*02e0*/  VIADD R0, R10, 0xffffffff ;  /* 0xffffffff0a007836 */ /* 0x002fd00000000000 */
[----:B------:R-:W-:Y:S01]  /*02f0*/  @!P0 LEA R8, R10, UR4, 0x2 ;  /* 0x000000040a088c11 */ /* 0x000fe2000f8e10ff */
[----:B0-----:R-:W-:-:S05]  /*0300*/  @!P1 IMAD.WIDE R4, R9, 0x4, R4 ;  /* 0x0000000409049825 */ /* 0x001fca00078e0204 */
[----:B--2---:R-:W-:Y:S01]  /*0310*/  @!P1 STG.E desc[UR6][R4.64], R11 ;  /* 0x0000000b04009986 */ /* 0x004fe2000c101906 */
[----:B------:R-:W-:Y:S01]  /*0320*/  BAR.SYNC.DEFER_BLOCKING 0x0 ;  /* 0x0000000000007b1d */ /* 0x000fe20000010000 */
[----:B------:R-:W-:-:S04]  /*0330*/  ISETP.NE.AND P1, PT, R17, R0, PT ;  /* 0x000000001100720c */ /* 0x000fc80003f25270 */
[----:B------:R-:W-:Y:S01]  /*0340*/  ISETP.GE.OR P1, PT, R9, UR5, P1 ;  /* 0x0000000509007c0c */ /* 0x000fe20008f26670 */
[----:B------:R-:W0:Y:S04]  /*0350*/  @!P0 LDS R13, [R8+-0x4] ;  /* 0xfffffc00080d8984 */ /* 0x000e280000000800 */
[----:B0-----:R0:W-:Y:S01]  /*0360*/  @!P0 STG.E desc[UR6][R6.64], R13 ;  /* 0x0000000d06008986 */ /* 0x0011e2000c101906 */
[----:B------:R-:W-:Y:S07]  /*0370*/  BAR.SYNC.DEFER_BLOCKING 0x0 ;  /* 0x0000000000007b1d */ /* 0x000fee0000010000 */
[----:B------:R-:W-:Y:S05]  /*0380*/  @P1 EXIT ;  /* 0x000000000000194d */ /* 0x000fea0003800000 */
[----:B------:R-:W2:Y:S04]  /*0390*/  LDG.E R2, desc[UR6][R2.64] ;  /* 0x0000000602027981 */ /* 0x000ea8000c1e1900 */
[----:B------:R-:W2:Y:S02]  /*03a0*/  LDG.E R5, desc[UR6][R6.64] ;  /* 0x0000000606057981 */ /* 0x000ea4000c1e1900 */
[----:B--2---:R-:W-:-:S05]  /*03b0*/  IMAD.IADD R5, R2, 0x1, R5 ;  /* 0x0000000102057824 */ /* 0x004fca00078e0205 */
[----:B------:R-:W-:Y:S01]  /*03c0*/  STG.E desc[UR6][R6.64], R5 ;  /* 0x0000000506007986 */ /* 0x000fe2000c101906 */
[----:B------:R-:W-:Y:S05]  /*03d0*/  EXIT ;  /* 0x000000000000794d */ /* 0x000fea0003800000 */
.L_x_3:
        /* <DEDUP_REMOVED lines=10> */
.L_x_12:


//--------------------- .text._Z17computeHistKernelPjiPiii --------------------------
	.section	.text._Z17computeHistKernelPjiPiii,"ax",@progbits
	.align	128
        .global         _Z17computeHistKernelPjiPiii
        .type           _Z17computeHistKernelPjiPiii,@function
        .size           _Z17computeHistKernelPjiPiii,(.L_x_13 - _Z17computeHistKernelPjiPiii)
        .other          _Z17computeHistKernelPjiPiii,@"STO_CUDA_ENTRY STV_DEFAULT"
_Z17computeHistKernelPjiPiii:
.text._Z17computeHistKernelPjiPiii:
[----:B------:R-:W-:Y:S01]  /*0000*/  LDC R1, c[0x0][0x37c] ;  /* 0x0000df00ff017b82 */ /* 0x000fe20000000800 */
[----:B------:R-:W0:Y:S01]  /*0010*/  S2R R7, SR_TID.X ;  /* 0x0000000000077919 */ /* 0x000e220000002100 */
[----:B------:R-:W0:Y:S01]  /*0020*/  LDCU UR7, c[0x0][0x398] ;  /* 0x00007300ff0777ac */ /* 0x000e220008000800 */
[----:B------:R-:W-:Y:S01]  /*0030*/  BSSY.RECONVERGENT B0, `(.L_x_4) ;  /* 0x000000d000007945 */ /* 0x000fe20003800200 */
[----:B0-----:R-:W-:-:S13]  /*0040*/  ISETP.GE.AND P0, PT, R7, UR7, PT ;  /* 0x0000000707007c0c */ /* 0x001fda000bf06270 */
[----:B------:R-:W-:Y:S05]  /*0050*/  @P0 BRA `(.L_x_5) ;  /* 0x0000000000280947 */ /* 0x000fea0003800000 */
[----:B------:R-:W0:Y:S01]  /*0060*/  S2R R5, SR_CgaCtaId ;  /* 0x0000000000057919 */ /* 0x000e220000008800 */
[----:B------:R-:W1:Y:S01]  /*0070*/  LDC R4, c[0x0][0x360] ;  /* 0x0000d800ff047b82 */ /* 0x000e620000000800 */
[----:B------:R-:W-:Y:S01]  /*0080*/  MOV R0, 0x400 ;  /* 0x0000040000007802 */ /* 0x000fe20000000f00 */
[----:B------:R-:W-:-:S03]  /*0090*/  IMAD.MOV.U32 R3, RZ, RZ, R7 ;  /* 0x000000ffff037224 */ /* 0x000fc600078e0007 */
[----:B0-----:R-:W-:-:S07]  /*00a0*/  LEA R0, R5, R0, 0x18 ;  /* 0x0000000005007211 */ /* 0x001fce00078ec0ff */
.L_x_6:
[----:B------:R-:W-:Y:S02]  /*00b0*/  IMAD R2, R3, 0x4, R0 ;  /* 0x0000000403027824 */ /* 0x000fe400078e0200 */
[----:B-1----:R-:W-:-:S03]  /*00c0*/  IMAD.IADD R3, R4, 0x1, R3 ;  /* 0x0000000104037824 */ /* 0x002fc600078e0203 */
[----:B------:R0:W-:Y:S02]  /*00d0*/  STS [R2], RZ ;  /* 0x000000ff02007388 */ /* 0x0001e40000000800 */
[----:B------:R-:W-:-:S13]  /*00e0*/  ISETP.GE.AND P0, PT, R3, UR7, PT ;  /* 0x0000000703007c0c */ /* 0x000fda000bf06270 */
[----:B0-----:R-:W-:Y:S05]  /*00f0*/  @!P0 BRA `(.L_x_6) ;  /* 0xfffffffc00ec8947 */ /* 0x001fea000383ffff */
.L_x_5:
[----:B------:R-:W-:Y:S05]  /*0100*/  BSYNC.RECONVERGENT B0 ;  /* 0x0000000000007941 */ /* 0x000fea0003800200 */
.L_x_4:
[----:B------:R-:W0:Y:S01]  /*0110*/  S2UR UR4, SR_CTAID.X ;  /* 0x00000000000479c3 */ /* 0x000e220000002500 */
[----:B------:R-:W1:Y:S01]  /*0120*/  LDCU UR5, c[0x0][0x388] ;  /* 0x00007100ff0577ac */ /* 0x000e620008000800 */
[----:B------:R-:W-:Y:S06]  /*0130*/  BSSY.RECONVERGENT B0, `(.L_x_7) ;  /* 0x0000014000007945 */ /* 0x000fec0003800200 */
[----:B------:R-:W-:Y:S01]  /*0140*/  BAR.SYNC.DEFER_BLOCKING 0x0 ;  /* 0x0000000000007b1d */ /* 0x000fe20000010000 */
[----:B------:R-:W-:-:S07]  /*0150*/  ISETP.GE.AND P1, PT, R7, UR7, PT ;  /* 0x0000000707007c0c */ /* 0x000fce000bf26270 */
[----:B------:R-:W0:Y:S01]  /*0160*/  LDC R6, c[0x0][0x360] ;  /* 0x0000d800ff067b82 */ /* 0x000e220000000800 */
[----:B------:R-:W2:Y:S01]  /*0170*/  LDCU.64 UR8, c[0x0][0x358] ;  /* 0x00006b00ff0877ac */ /* 0x000ea20008000a00 */
[----:B0-----:R-:W-:-:S05]  /*0180*/  IMAD R5, R6, UR4, R7 ;  /* 0x0000000406057c24 */ /* 0x001fca000f8e0207 */
[----:B-1----:R-:W-:-:S13]  /*0190*/  ISETP.GE.AND P0, PT, R5, UR5, PT ;  /* 0x0000000505007c0c */ /* 0x002fda000bf06270 */
[----:B--2---:R-:W-:Y:S05]  /*01a0*/  @P0 BRA `(.L_x_8) ;  /* 0x0000000000300947 */ /* 0x004fea0003800000 */
[----:B------:R-:W0:Y:S01]  /*01b0*/  LDC.64 R2, c[0x0][0x380] ;  /* 0x0000e000ff027b82 */ /* 0x000e220000000a00 */
[----:B------:R-:W1:Y:S01]  /*01c0*/  LDCU UR10, c[0x0][0x39c] ;  /* 0x00007380ff0a77ac */ /* 0x000e620008000800 */
[----:B0-----:R-:W-:-:S06]  /*01d0*/  IMAD.WIDE R2, R5, 0x4, R2 ;  /* 0x0000000405027825 */ /* 0x001fcc00078e0202 */
[----:B------:R-:W1:Y:S01]  /*01e0*/  LDG.E R2, desc[UR8][R2.64] ;  /* 0x0000000802027981 */ /* 0x000e62000c1e1900 */
[----:B------:R-:W0:Y:S01]  /*01f0*/  S2UR UR5, SR_CgaCtaId ;  /* 0x00000000000579c3 */ /* 0x000e220000008800 */
[----:B------:R-:W-:Y:S01]  /*0200*/  UIADD3 UR6, UPT, UPT, UR7, -0x1, URZ ;  /* 0xffffffff07067890 */ /* 0x000fe2000fffe0ff */
[----:B------:R-:W-:Y:S02]  /*0210*/  UMOV UR4, 0x400 ;  /* 0x0000040000047882 */ /* 0x000fe40000000000 */
[----:B0-----:R-:W-:Y:S01]  /*0220*/  ULEA UR4, UR5, UR4, 0x18 ;  /* 0x0000000405047291 */ /* 0x001fe2000f8ec0ff */
[----:B-1----:R-:W-:-:S04]  /*0230*/  SHF.R.U32.HI R0, RZ, UR10, R2 ;  /* 0x0000000aff007c19 */ /* 0x002fc80008011602 */
[----:B------:R-:W-:-:S04]  /*0240*/  LOP3.LUT R0, R0, UR6, RZ, 0xc0, !PT ;  /* 0x0000000600007c12 */ /* 0x000fc8000f8ec0ff */
[----:B------:R-:W-:-:S05]  /*0250*/  LEA R0, R0, UR4, 0x2 ;  /* 0x0000000400007c11 */ /* 0x000fca000f8e10ff */
[----:B------:R0:W-:Y:S02]  /*0260*/  ATOMS.POPC.INC.32 RZ, [R0+URZ] ;  /* 0x0000000000ff7f8c */ /* 0x0001e4000d8000ff */
.L_x_8:
[----:B------:R-:W-:Y:S05]  /*0270*/  BSYNC.RECONVERGENT B0 ;  /* 0x0000000000007941 */ /* 0x000fea0003800200 */
.L_x_7:
[----:B------:R-:W-:Y:S06]  /*0280*/  BAR.SYNC.DEFER_BLOCKING 0x0 ;  /* 0x0000000000007b1d */ /* 0x000fec0000010000 */
[----:B------:R-:W-:Y:S05]  /*0290*/  @P1 EXIT ;  /* 0x000000000000194d */ /* 0x000fea0003800000 */
[----:B------:R-:W1:Y:S01]  /*02a0*/  S2UR UR5, SR_CgaCtaId ;  /* 0x00000000000579c3 */ /* 0x000e620000008800 */
[----:B------:R-:W-:-:S07]  /*02b0*/  UMOV UR4, 0x400 ;  /* 0x0000040000047882 */ /* 0x000fce0000000000 */
[----:B------:R-:W2:Y:S01]  /*02c0*/  LDC.64 R4, c[0x0][0x390] ;  /* 0x0000e400ff047b82 */ /* 0x000ea20000000a00 */
[----:B-1----:R-:W-:-:S12]  /*02d0*/  ULEA UR4, UR5, UR4, 0x18 ;  /* 0x0000000405047291 */ /* 0x002fd8000f8ec0ff */
.L_x_9:
[C---:B0-----:R-:W-:Y:S01]  /*02e0*/  LEA R0, R7.reuse, UR4, 0x2 ;  /* 0x0000000407007c11 */ /* 0x041fe2000f8e10ff */
[----:B-12---:R-:W-:-:S04]  /*02f0*/  IMAD.WIDE R2, R7, 0x4, R4 ;  /* 0x0000000407027825 */ /* 0x006fc800078e0204 */
[----:B------:R-:W0:Y:S01]  /*0300*/  LDS R9, [R0] ;  /* 0x0000000000097984 */ /* 0x000e220000000800 */
[----:B------:R-:W-:-:S05]  /*0310*/  IMAD.IADD R7, R6, 0x1, R7 ;  /* 0x0000000106077824 */ /* 0x000fca00078e0207 */
[----:B------:R-:W-:Y:S01]  /*0320*/  ISETP.GE.AND P0, PT, R7, UR7, PT ;  /* 0x0000000707007c0c */ /* 0x000fe2000bf06270 */
[----:B0-----:R1:W-:-:S12]  /*0330*/  REDG.E.ADD.STRONG.GPU desc[UR8][R2.64], R9 ;  /* 0x000000090200798e */ /* 0x0013d8000c12e108 */
[----:B------:R-:W-:Y:S05]  /*0340*/  @!P0 BRA `(.L_x_9) ;  /* 0xfffffffc00e48947 */ /* 0x000fea000383ffff */
[----:B------:R-:W-:Y:S05]  /*0350*/  EXIT ;  /* 0x000000000000794d */ /* 0x000fea0003800000 */
.L_x_10:
        /* <DEDUP_REMOVED lines=10> */
.L_x_13:


//--------------------- .nv.shared._Z17addScannedBlkSumsPiiS_ --------------------------
	.section	.nv.shared._Z17addScannedBlkSumsPiiS_,"aw",@nobits
	.sectionflags	@""
	.align	16
	.zero		1024


//--------------------- .nv.shared.reserved.0     --------------------------
	.section	.nv.shared.reserved.0,"aw",@nobits
	.weak		__nv_reservedSMEM_offset_0_alias
	.size		__nv_reservedSMEM_offset_0_alias, 0, 64
	.other		__nv_reservedSMEM_offset_0_alias,@"STO_CUDA_RESERVED_SHARED STV_DEFAULT"
__nv_reservedSMEM_offset_0_alias:
	.zero		0
	.zero		64


//--------------------- .nv.shared._Z13scanBlkKernelPiiS_S_ --------------------------
	.section	.nv.shared._Z13scanBlkKernelPiiS_S_,"aw",@nobits
	.sectionflags	@""
	.align	16
	.zero		1024


//--------------------- .nv.shared._Z17computeHistKernelPjiPiii --------------------------
	.section	.nv.shared._Z17computeHistKernelPjiPiii,"aw",@nobits
	.sectionflags	@""
	.align	16
	.zero		1024


//--------------------- .nv.constant0._Z17addScannedBlkSumsPiiS_ --------------------------
	.section	.nv.constant0._Z17addScannedBlkSumsPiiS_,"a",@progbits
	.sectionflags	@""
	.align	4
.nv.constant0._Z17addScannedBlkSumsPiiS_:
	.zero		920


//--------------------- .nv.constant0._Z13scanBlkKernelPiiS_S_ --------------------------
	.section	.nv.constant0._Z13scanBlkKernelPiiS_S_,"a",@progbits
	.sectionflags	@""
	.align	4
.nv.constant0._Z13scanBlkKernelPiiS_S_:
	.zero		928


//--------------------- .nv.constant0._Z17computeHistKernelPjiPiii --------------------------
	.section	.nv.constant0._Z17computeHistKernelPjiPiii,"a",@progbits
	.sectionflags	@""
	.align	4
.nv.constant0._Z17computeHistKernelPjiPiii:
	.zero		928


//--------------------- SYMBOLS --------------------------

	.type		.nv.reservedSmem.offset0,@object
	.size		.nv.reservedSmem.offset0,0x4
	.type		.nv.reservedSmem.cap,@object
	.size		.nv.reservedSmem.cap,0x4
